	.headerflags	@"EF_CUDA_TEXMODE_UNIFIED EF_CUDA_64BIT_ADDRESS EF_CUDA_ACCELERATORS EF_CUDA_SM90 EF_CUDA_VIRTUAL_SM(EF_CUDA_SM90)"
	.elftype	@"ET_EXEC"


//--------------------- .nv.info                  --------------------------
	.section	.nv.info,"",@"SHT_CUDA_INFO"
	.align	4


	//----- nvinfo : EIATTR_REGCOUNT
	.align		4
        /*0000*/ 	.byte	0x04, 0x2f
        /*0002*/ 	.short	(.L_1 - .L_0)
	.align		4
.L_0:
        /*0004*/ 	.word	index@(triton_poi_fused_convolution_leaky_relu_pixel_shuffle_10)
        /*0008*/ 	.word	0x00000017


	//----- nvinfo : EIATTR_MIN_STACK_SIZE
	.align		4
.L_1:
        /*000c*/ 	.byte	0x04, 0x12
        /*000e*/ 	.short	(.L_3 - .L_2)
	.align		4
.L_2:
        /*0010*/ 	.word	index@(triton_poi_fused_convolution_leaky_relu_pixel_shuffle_10)
        /*0014*/ 	.word	0x00000000


	//----- nvinfo : EIATTR_FRAME_SIZE
	.align		4
.L_3:
        /*0018*/ 	.byte	0x04, 0x11
        /*001a*/ 	.short	(.L_5 - .L_4)
	.align		4
.L_4:
        /*001c*/ 	.word	index@(triton_poi_fused_convolution_leaky_relu_pixel_shuffle_10)
        /*0020*/ 	.word	0x00000000


	//----- nvinfo : EIATTR_MIN_STACK_SIZE
	.align		4
.L_5:
        /*0024*/ 	.byte	0x04, 0x12
        /*0026*/ 	.short	(.L_7 - .L_6)
	.align		4
.L_6:
        /*0028*/ 	.word	index@(triton_poi_fused_convolution_leaky_relu_pixel_shuffle_10)
        /*002c*/ 	.word	0x00000000
.L_7:


//--------------------- .nv.info.triton_poi_fused_convolution_leaky_relu_pixel_shuffle_10 --------------------------
	.section	.nv.info.triton_poi_fused_convolution_leaky_relu_pixel_shuffle_10,"",@"SHT_CUDA_INFO"
	.sectionflags	@""
	.align	4


	//----- nvinfo : EIATTR_CUDA_API_VERSION
	.align		4
        /*0000*/ 	.byte	0x04, 0x37
        /*0002*/ 	.short	(.L_9 - .L_8)
.L_8:
        /*0004*/ 	.word	0x0000007c


	//----- nvinfo : EIATTR_KPARAM_INFO
	.align		4
.L_9:
        /*0008*/ 	.byte	0x04, 0x17
        /*000a*/ 	.short	(.L_11 - .L_10)
.L_10:
        /*000c*/ 	.word	0x00000000
        /*0010*/ 	.short	0x0005
        /*0012*/ 	.short	0x0024
        /*0014*/ 	.byte	0x00, 0xf0, 0x11, 0x00


	//----- nvinfo : EIATTR_KPARAM_INFO
	.align		4
.L_11:
        /*0018*/ 	.byte	0x04, 0x17
        /*001a*/ 	.short	(.L_13 - .L_12)
.L_12:
        /*001c*/ 	.word	0x00000000
        /*0020*/ 	.short	0x0004
        /*0022*/ 	.short	0x0020
        /*0024*/ 	.byte	0x00, 0xf0, 0x11, 0x00


	//----- nvinfo : EIATTR_KPARAM_INFO
	.align		4
.L_13:
        /*0028*/ 	.byte	0x04, 0x17
        /*002a*/ 	.short	(.L_15 - .L_14)
.L_14:
        /*002c*/ 	.word	0x00000000
        /*0030*/ 	.short	0x0003
        /*0032*/ 	.short	0x0018
        /*0034*/ 	.byte	0x00, 0xf4, 0x21, 0x00


	//----- nvinfo : EIATTR_KPARAM_INFO
	.align		4
.L_15:
        /*0038*/ 	.byte	0x04, 0x17
        /*003a*/ 	.short	(.L_17 - .L_16)
.L_16:
        /*003c*/ 	.word	0x00000000
        /*0040*/ 	.short	0x0002
        /*0042*/ 	.short	0x0010
        /*0044*/ 	.byte	0x00, 0xf4, 0x21, 0x00


	//----- nvinfo : EIATTR_KPARAM_INFO
	.align		4
.L_17:
        /*0048*/ 	.byte	0x04, 0x17
        /*004a*/ 	.short	(.L_19 - .L_18)
.L_18:
        /*004c*/ 	.word	0x00000000
        /*0050*/ 	.short	0x0001
        /*0052*/ 	.short	0x0008
        /*0054*/ 	.byte	0x00, 0xf4, 0x21, 0x00


	//----- nvinfo : EIATTR_KPARAM_INFO
	.align		4
.L_19:
        /*0058*/ 	.byte	0x04, 0x17
        /*005a*/ 	.short	(.L_21 - .L_20)
.L_20:
        /*005c*/ 	.word	0x00000000
        /*0060*/ 	.short	0x0000
        /*0062*/ 	.short	0x0000
        /*0064*/ 	.byte	0x00, 0xf4, 0x21, 0x00


	//----- nvinfo : EIATTR_SPARSE_MMA_MASK
	.align		4
.L_21:
        /*0068*/ 	.byte	0x03, 0x50
        /*006a*/ 	.short	0x0000


	//----- nvinfo : EIATTR_MAXREG_COUNT
	.align		4
        /*006c*/ 	.byte	0x03, 0x1b
        /*006e*/ 	.short	0x00ff


	//----- nvinfo : EIATTR_EXIT_INSTR_OFFSETS
	.align		4
        /*0070*/ 	.byte	0x04, 0x1c
        /*0072*/ 	.short	(.L_23 - .L_22)


	//   ....[0]....
.L_22:
        /*0074*/ 	.word	0x00000660


	//   ....[1]....
        /*0078*/ 	.word	0x000006e0


	//----- nvinfo : EIATTR_REQNTID
	.align		4
.L_23:
        /*007c*/ 	.byte	0x04, 0x10
        /*007e*/ 	.short	(.L_25 - .L_24)
.L_24:
        /*0080*/ 	.word	0x00000080
        /*0084*/ 	.word	0x00000001
        /*0088*/ 	.word	0x00000001


	//----- nvinfo : EIATTR_CBANK_PARAM_SIZE
	.align		4
.L_25:
        /*008c*/ 	.byte	0x03, 0x19
        /*008e*/ 	.short	0x0028


	//----- nvinfo : EIATTR_PARAM_CBANK
	.align		4
        /*0090*/ 	.byte	0x04, 0x0a
        /*0092*/ 	.short	(.L_27 - .L_26)
	.align		4
.L_26:
        /*0094*/ 	.word	index@(.nv.constant0.triton_poi_fused_convolution_leaky_relu_pixel_shuffle_10)
        /*0098*/ 	.short	0x0210
        /*009a*/ 	.short	0x0028


	//----- nvinfo : EIATTR_SW_WAR
	.align		4
.L_27:
        /*009c*/ 	.byte	0x04, 0x36
        /*009e*/ 	.short	(.L_29 - .L_28)
.L_28:
        /*00a0*/ 	.word	0x00000008
.L_29:


//--------------------- .nv.callgraph             --------------------------
	.section	.nv.callgraph,"",@"SHT_CUDA_CALLGRAPH"
	.align	4
	.sectionentsize	8
	.align		4
        /*0000*/ 	.word	0x00000000
	.align		4
        /*0004*/ 	.word	0xffffffff
	.align		4
        /*0008*/ 	.word	0x00000000
	.align		4
        /*000c*/ 	.word	0xfffffffe
	.align		4
        /*0010*/ 	.word	0x00000000
	.align		4
        /*0014*/ 	.word	0xfffffffd
	.align		4
        /*0018*/ 	.word	0x00000000
	.align		4
        /*001c*/ 	.word	0xfffffffc


//--------------------- .text.triton_poi_fused_convolution_leaky_relu_pixel_shuffle_10 --------------------------
	.section	.text.triton_poi_fused_convolution_leaky_relu_pixel_shuffle_10,"ax",@progbits
	.sectionflags	@"SHF_BARRIERS=1"
	.align	128
        .global         triton_poi_fused_convolution_leaky_relu_pixel_shuffle_10
        .type           triton_poi_fused_convolution_leaky_relu_pixel_shuffle_10,@function
        .size           triton_poi_fused_convolution_leaky_relu_pixel_shuffle_10,(.L_x_1 - triton_poi_fused_convolution_leaky_relu_pixel_shuffle_10)
        .other          triton_poi_fused_convolution_leaky_relu_pixel_shuffle_10,@"STO_CUDA_ENTRY STV_DEFAULT"
triton_poi_fused_convolution_leaky_relu_pixel_shuffle_10:
.text.triton_poi_fused_convolution_leaky_relu_pixel_shuffle_10:
[----:B------:R-:W0:Y:S01]  /*0000*/  LDC R1, c[0x0][0x28] ;  /* 0x00000a00ff017b82 */ /* 0x000e220000000800 */
[----:B------:R-:W1:Y:S07]  /*0010*/  S2R R12, SR_TID.X ;  /* 0x00000000000c7919 */ /* 0x000e6e0000002100 */
[----:B------:R-:W2:Y:S01]  /*0020*/  LDC.64 R8, c[0x0][0x218] ;  /* 0x00008600ff087b82 */ /* 0x000ea20000000a00 */
[----:B------:R-:W-:Y:S01]  /*0030*/  ULDC.64 UR6, c[0x0][0x208] ;  /* 0x0000820000067ab9 */ /* 0x000fe20000000a00 */
[----:B------:R-:W3:Y:S01]  /*0040*/  S2R R13, SR_CTAID.Y ;  /* 0x00000000000d7919 */ /* 0x000ee20000002600 */
[----:B------:R-:W4:Y:S05]  /*0050*/  S2R R2, SR_CTAID.X ;  /* 0x0000000000027919 */ /* 0x000f2a0000002500 */
[----:B------:R-:W5:Y:S08]  /*0060*/  LDC.64 R10, c[0x0][0x210] ;  /* 0x00008400ff0a7b82 */ /* 0x000f700000000a00 */
[----:B------:R-:W2:Y:S01]  /*0070*/  S2UR UR5, SR_CgaCtaId ;  /* 0x00000000000579c3 */ /* 0x000ea20000008800 */
[----:B------:R-:W-:Y:S01]  /*0080*/  UMOV UR4, 0x400 ;  /* 0x0000040000047882 */ /* 0x000fe20000000000 */
[----:B------:R-:W-:Y:S01]  /*0090*/  ULDC.64 UR8, c[0x0][0x220] ;  /* 0x0000880000087ab9 */ /* 0x000fe20000000a00 */
[----:B-1----:R-:W-:Y:S01]  /*00a0*/  SHF.R.U32.HI R17, RZ, 0x4, R12 ;  /* 0x00000004ff117819 */ /* 0x002fe2000001160c */
[----:B------:R-:W-:-:S02]  /*00b0*/  IMAD.SHL.U32 R4, R12, 0x4, RZ ;  /* 0x000000040c047824 */ /* 0x000fc400078e00ff */
[----:B---3--:R-:W-:Y:S01]  /*00c0*/  IMAD.SHL.U32 R14, R13, 0x8, RZ ;  /* 0x000000080d0e7824 */ /* 0x008fe200078e00ff */
[----:B------:R-:W-:Y:S02]  /*00d0*/  SHF.R.S32.HI R0, RZ, 0x1c, R13 ;  /* 0x0000001cff007819 */ /* 0x000fe4000001140d */
[----:B------:R-:W-:Y:S01]  /*00e0*/  SGXT.U32 R17, R17, 0x3 ;  /* 0x000000031111781a */ /* 0x000fe20000000000 */
[----:B----4-:R-:W-:Y:S01]  /*00f0*/  IMAD.SHL.U32 R3, R2, 0x40, RZ ;  /* 0x0000004002037824 */ /* 0x010fe200078e00ff */
[----:B------:R-:W-:Y:S02]  /*0100*/  SGXT R0, R0, 0x1 ;  /* 0x000000010000781a */ /* 0x000fe40000000200 */
[----:B------:R-:W-:Y:S02]  /*0110*/  LOP3.LUT R5, R14, R17, RZ, 0xfc, !PT ;  /* 0x000000110e057212 */ /* 0x000fe400078efcff */
[----:B------:R-:W-:Y:S02]  /*0120*/  LOP3.LUT R4, R3, 0x3c, R4, 0xf8, !PT ;  /* 0x0000003c03047812 */ /* 0x000fe400078ef804 */
[----:B------:R-:W-:-:S02]  /*0130*/  LEA.HI R6, R0, R5, RZ, 0x8 ;  /* 0x0000000500067211 */ /* 0x000fc400078f40ff */
[----:B------:R-:W-:Y:S01]  /*0140*/  ISETP.GE.AND P0, PT, R4, 0x40, PT ;  /* 0x000000400400780c */ /* 0x000fe20003f06270 */
[----:B------:R-:W-:Y:S01]  /*0150*/  IMAD R15, R5, 0x40, R4 ;  /* 0x00000040050f7824 */ /* 0x000fe200078e0204 */
[----:B------:R-:W-:-:S03]  /*0160*/  LOP3.LUT R6, R6, 0xffffff00, RZ, 0xc0, !PT ;  /* 0xffffff0006067812 */ /* 0x000fc600078ec0ff */
[----:B-----5:R-:W-:-:S04]  /*0170*/  IMAD.WIDE R10, R15, 0x4, R10 ;  /* 0x000000040f0a7825 */ /* 0x020fc800078e020a */
[----:B------:R-:W-:Y:S01]  /*0180*/  IMAD.IADD R19, R5, 0x1, -R6 ;  /* 0x0000000105137824 */ /* 0x000fe200078e0a06 */
[----:B------:R-:W-:Y:S02]  /*0190*/  CS2R R4, SRZ ;  /* 0x0000000000047805 */ /* 0x000fe4000001ff00 */
[----:B------:R-:W-:Y:S01]  /*01a0*/  CS2R R6, SRZ ;  /* 0x0000000000067805 */ /* 0x000fe2000001ff00 */
[----:B--2---:R-:W-:-:S05]  /*01b0*/  IMAD.WIDE R8, R19, 0x4, R8 ;  /* 0x0000000413087825 */ /* 0x004fca00078e0208 */
[----:B------:R-:W2:Y:S04]  /*01c0*/  @!P0 LDG.E.EL.128 R4, desc[UR6][R10.64] ;  /* 0x000000060a048981 */ /* 0x000ea8000c2e1d00 */
[----:B------:R1:W2:Y:S01]  /*01d0*/  LDG.E.EL R8, desc[UR6][R8.64] ;  /* 0x0000000608087981 */ /* 0x0002a2000c2e1900 */
[----:B------:R-:W-:Y:S01]  /*01e0*/  IMAD.SHL.U32 R16, R12, 0x20, RZ ;  /* 0x000000200c107824 */ /* 0x000fe200078e00ff */
[----:B0-----:R-:W-:Y:S01]  /*01f0*/  UPRMT UR4, UR5, 0x654, UR4 ;  /* 0x0000065405047896 */ /* 0x001fe20008000004 */
[----:B------:R-:W-:-:S03]  /*0200*/  SHF.R.S32.HI R2, RZ, 0x19, R2 ;  /* 0x00000019ff027819 */ /* 0x000fc60000011402 */
[----:B------:R-:W-:-:S04]  /*0210*/  LOP3.LUT R16, R16, 0x1e0, RZ, 0xc0, !PT ;  /* 0x000001e010107812 */ /* 0x000fc800078ec0ff */
[C---:B------:R-:W-:Y:S01]  /*0220*/  LOP3.LUT R17, R16.reuse, R17, RZ, 0xfc, !PT ;  /* 0x0000001110117212 */ /* 0x040fe200078efcff */
[----:B------:R-:W-:-:S04]  /*0230*/  VIADD R16, R16, UR4 ;  /* 0x0000000410107c36 */ /* 0x000fc80008000000 */
[----:B-1----:R-:W-:Y:S01]  /*0240*/  IMAD R9, R17, 0x4, R16 ;  /* 0x0000000411097824 */ /* 0x002fe200078e0210 */
[C---:B--2---:R-:W-:Y:S01]  /*0250*/  FSETP.GT.AND P3, PT, R8.reuse, -R5, PT ;  /* 0x800000050800720b */ /* 0x044fe20003f64000 */
[C---:B------:R-:W-:Y:S01]  /*0260*/  FADD R10, R8.reuse, R6 ;  /* 0x00000006080a7221 */ /* 0x040fe20000000000 */
[C---:B------:R-:W-:Y:S01]  /*0270*/  FSETP.GT.AND P2, PT, R8.reuse, -R6, PT ;  /* 0x800000060800720b */ /* 0x040fe20003f44000 */
[C---:B------:R-:W-:Y:S01]  /*0280*/  FADD R16, R8.reuse, R5 ;  /* 0x0000000508107221 */ /* 0x040fe20000000000 */
[C---:B------:R-:W-:Y:S01]  /*0290*/  FSETP.GT.AND P1, PT, R8.reuse, -R7, PT ;  /* 0x800000070800720b */ /* 0x040fe20003f24000 */
[C---:B------:R-:W-:Y:S01]  /*02a0*/  FADD R6, R8.reuse, R4 ;  /* 0x0000000408067221 */ /* 0x040fe20000000000 */
[C---:B------:R-:W-:Y:S01]  /*02b0*/  FSETP.GT.AND P4, PT, R8.reuse, -R4, PT ;  /* 0x800000040800720b */ /* 0x040fe20003f84000 */
[----:B------:R-:W-:Y:S01]  /*02c0*/  FADD R18, R8, R7 ;  /* 0x0000000708127221 */ /* 0x000fe20000000000 */
[----:B------:R-:W-:Y:S01]  /*02d0*/  SEL R4, RZ, 0x1, !P3 ;  /* 0x00000001ff047807 */ /* 0x000fe20005800000 */
[----:B------:R-:W-:Y:S01]  /*02e0*/  IMAD.SHL.U32 R7, R12, 0x2, RZ ;  /* 0x000000020c077824 */ /* 0x000fe200078e00ff */
[----:B------:R-:W-:-:S02]  /*02f0*/  SEL R5, RZ, 0x1, !P4 ;  /* 0x00000001ff057807 */ /* 0x000fc40006000000 */
[----:B------:R-:W-:Y:S01]  /*0300*/  SEL R20, RZ, 0x1, !P2 ;  /* 0x00000001ff147807 */ /* 0x000fe20005000000 */
[----:B------:R-:W-:Y:S01]  /*0310*/  @!P3 FMUL R16, R16, 0.0099999997764825820923 ;  /* 0x3c23d70a1010b820 */ /* 0x000fe20000400000 */
[----:B------:R-:W-:Y:S01]  /*0320*/  SEL R11, RZ, 0x1, !P1 ;  /* 0x00000001ff0b7807 */ /* 0x000fe20004800000 */
[----:B------:R-:W-:Y:S01]  /*0330*/  @!P2 FMUL R10, R10, 0.0099999997764825820923 ;  /* 0x3c23d70a0a0aa820 */ /* 0x000fe20000400000 */
[----:B------:R-:W-:Y:S01]  /*0340*/  PRMT R17, R5, 0x3340, R4 ;  /* 0x0000334005117816 */ /* 0x000fe20000000004 */
[----:B------:R-:W-:Y:S01]  /*0350*/  @!P1 FMUL R18, R18, 0.0099999997764825820923 ;  /* 0x3c23d70a12129820 */ /* 0x000fe20000400000 */
[----:B------:R-:W-:Y:S01]  /*0360*/  PRMT R20, R20, 0x3340, R11 ;  /* 0x0000334014147816 */ /* 0x000fe2000000000b */
[----:B------:R-:W-:Y:S01]  /*0370*/  @!P4 FMUL R6, R6, 0.0099999997764825820923 ;  /* 0x3c23d70a0606c820 */ /* 0x000fe20000400000 */
[----:B------:R-:W-:Y:S01]  /*0380*/  IADD3 R4, P3, R15, UR8, RZ ;  /* 0x000000080f047c10 */ /* 0x000fe2000ff7e0ff */
[----:B------:R-:W-:Y:S01]  /*0390*/  STS [R9+0x28], R16 ;  /* 0x0000281009007388 */ /* 0x000fe20000000800 */
[----:B------:R-:W-:-:S02]  /*03a0*/  PRMT R17, R17, 0x5410, R20 ;  /* 0x0000541011117816 */ /* 0x000fc40000000014 */
[----:B------:R-:W-:Y:S01]  /*03b0*/  LEA.HI.X.SX32 R5, R15, UR9, 0x1, P3 ;  /* 0x000000090f057c11 */ /* 0x000fe200098f0eff */
[----:B------:R-:W-:Y:S01]  /*03c0*/  STS [R9], R6 ;  /* 0x0000000609007388 */ /* 0x000fe20000000800 */
[----:B------:R-:W-:Y:S02]  /*03d0*/  LOP3.LUT R11, R14, 0x6, R7, 0xf8, !PT ;  /* 0x000000060e0b7812 */ /* 0x000fe400078ef807 */
[C---:B------:R-:W-:Y:S01]  /*03e0*/  LOP3.LUT R14, R7.reuse, 0xf8, RZ, 0xc0, !PT ;  /* 0x000000f8070e7812 */ /* 0x040fe200078ec0ff */
[----:B------:R-:W-:Y:S01]  /*03f0*/  STS [R9+0x50], R10 ;  /* 0x0000500a09007388 */ /* 0x000fe20000000800 */
[----:B------:R-:W-:Y:S02]  /*0400*/  LOP3.LUT R8, R7, 0xfe, RZ, 0xc0, !PT ;  /* 0x000000fe07087812 */ /* 0x000fe400078ec0ff */
[----:B------:R-:W-:Y:S01]  /*0410*/  SHF.R.U32.HI R12, RZ, 0x2, R12 ;  /* 0x00000002ff0c7819 */ /* 0x000fe2000001160c */
[----:B------:R-:W-:Y:S01]  /*0420*/  STS [R9+0x78], R18 ;  /* 0x0000781209007388 */ /* 0x000fe20000000800 */
[----:B------:R-:W-:Y:S01]  /*0430*/  VIADD R7, R14, UR4 ;  /* 0x000000040e077c36 */ /* 0x000fe20008000000 */
[----:B------:R-:W-:-:S02]  /*0440*/  SHF.R.U32.HI R14, RZ, 0x1c, R13 ;  /* 0x0000001cff0e7819 */ /* 0x000fc4000001160d */
[----:B------:R0:W-:Y:S01]  /*0450*/  @!P0 STG.E desc[UR6][R4.64], R17 ;  /* 0x0000001104008986 */ /* 0x0001e2000c101906 */
[----:B------:R-:W-:Y:S01]  /*0460*/  IMAD R7, R8, 0x4, R7 ;  /* 0x0000000408077824 */ /* 0x000fe200078e0207 */
[----:B------:R-:W-:Y:S01]  /*0470*/  SGXT.U32 R14, R14, 0x1 ;  /* 0x000000010e0e781a */ /* 0x000fe20000000000 */
[----:B------:R-:W-:Y:S01]  /*0480*/  BAR.SYNC.DEFER_BLOCKING 0x0 ;  /* 0x0000000000007b1d */ /* 0x000fe20000010000 */
[----:B------:R-:W-:Y:S02]  /*0490*/  SHF.R.S32.HI R13, RZ, 0x1, R11 ;  /* 0x00000001ff0d7819 */ /* 0x000fe4000001140b */
[----:B------:R-:W-:Y:S02]  /*04a0*/  SGXT.U32 R12, R12, 0x5 ;  /* 0x000000050c0c781a */ /* 0x000fe40000000000 */
[----:B------:R-:W-:Y:S01]  /*04b0*/  LEA.HI R11, R0, R11, RZ, 0x2 ;  /* 0x0000000b000b7211 */ /* 0x000fe200078f10ff */
[----:B------:R-:W-:Y:S01]  /*04c0*/  IMAD.IADD R14, R13, 0x1, R14 ;  /* 0x000000010d0e7824 */ /* 0x000fe200078e020e */
[----:B------:R-:W-:-:S02]  /*04d0*/  SGXT R0, R2, 0x1 ;  /* 0x000000010200781a */ /* 0x000fc40000000200 */
[----:B0-----:R-:W-:Y:S01]  /*04e0*/  LOP3.LUT R5, R3, R12, RZ, 0xfc, !PT ;  /* 0x0000000c03057212 */ /* 0x001fe200078efcff */
[----:B------:R-:W-:Y:S01]  /*04f0*/  IMAD.SHL.U32 R11, R11, 0x40, RZ ;  /* 0x000000400b0b7824 */ /* 0x000fe200078e00ff */
[----:B------:R-:W0:Y:S01]  /*0500*/  LDC.64 R2, c[0x0][0x228] ;  /* 0x00008a00ff027b82 */ /* 0x000e220000000a00 */
[----:B------:R-:W-:Y:S02]  /*0510*/  LOP3.LUT R14, R14, 0xffffffe, RZ, 0xc0, !PT ;  /* 0x0ffffffe0e0e7812 */ /* 0x000fe400078ec0ff */
[----:B------:R-:W-:Y:S02]  /*0520*/  LEA.HI R4, R0, R5, RZ, 0x3 ;  /* 0x0000000500047211 */ /* 0x000fe400078f18ff */
[----:B------:R-:W-:Y:S01]  /*0530*/  LOP3.LUT R11, R11, 0xffffff00, RZ, 0xc0, !PT ;  /* 0xffffff000b0b7812 */ /* 0x000fe200078ec0ff */
[----:B------:R-:W-:Y:S01]  /*0540*/  IMAD.IADD R14, R13, 0x1, -R14 ;  /* 0x000000010d0e7824 */ /* 0x000fe200078e0a0e */
[C---:B------:R-:W-:Y:S01]  /*0550*/  LOP3.LUT R10, R4.reuse, 0x7ffffff8, RZ, 0xc0, !PT ;  /* 0x7ffffff8040a7812 */ /* 0x040fe200078ec0ff */
[----:B------:R-:W-:Y:S01]  /*0560*/  IMAD.SHL.U32 R4, R4, 0x4, RZ ;  /* 0x0000000404047824 */ /* 0x000fe200078e00ff */
[C---:B------:R-:W-:Y:S01]  /*0570*/  LOP3.LUT R9, R5.reuse, 0x20, RZ, 0xfc, !PT ;  /* 0x0000002005097812 */ /* 0x040fe200078efcff */
[----:B------:R-:W-:Y:S01]  /*0580*/  IMAD R11, R14, 0x10, R11 ;  /* 0x000000100e0b7824 */ /* 0x000fe200078e020b */
[C---:B------:R-:W-:Y:S01]  /*0590*/  ISETP.GE.AND P0, PT, R5.reuse, 0x40, PT ;  /* 0x000000400500780c */ /* 0x040fe20003f06270 */
[----:B------:R-:W-:Y:S01]  /*05a0*/  IMAD.IADD R10, R5, 0x1, -R10 ;  /* 0x00000001050a7824 */ /* 0x000fe200078e0a0a */
[----:B------:R-:W1:Y:S01]  /*05b0*/  LDS.64 R6, [R7] ;  /* 0x0000000007067984 */ /* 0x000e620000000a00 */
[----:B------:R-:W-:-:S02]  /*05c0*/  LOP3.LUT R4, R4, 0xffffffe0, RZ, 0xc0, !PT ;  /* 0xffffffe004047812 */ /* 0x000fc400078ec0ff */
[----:B------:R-:W-:Y:S01]  /*05d0*/  IMAD R11, R10, 0x2, R11 ;  /* 0x000000020a0b7824 */ /* 0x000fe200078e020b */
[----:B------:R-:W-:Y:S02]  /*05e0*/  ISETP.GE.AND P1, PT, R9, 0x40, PT ;  /* 0x000000400900780c */ /* 0x000fe40003f26270 */
[----:B------:R-:W-:Y:S01]  /*05f0*/  LOP3.LUT R10, R8, 0x100, RZ, 0xfc, !PT ;  /* 0x00000100080a7812 */ /* 0x000fe200078efcff */
[----:B------:R-:W-:-:S03]  /*0600*/  IMAD.IADD R5, R4, 0x1, R11 ;  /* 0x0000000104057824 */ /* 0x000fc600078e020b */
[----:B------:R-:W-:Y:S01]  /*0610*/  LOP3.LUT R10, R10, 0x1f8, RZ, 0xc0, !PT ;  /* 0x000001f80a0a7812 */ /* 0x000fe200078ec0ff */
[----:B0-----:R-:W-:-:S04]  /*0620*/  IMAD.WIDE R4, R5, 0x4, R2 ;  /* 0x0000000405047825 */ /* 0x001fc800078e0202 */
[----:B------:R-:W-:-:S04]  /*0630*/  VIADD R13, R10, UR4 ;  /* 0x000000040a0d7c36 */ /* 0x000fc80008000000 */
[----:B------:R-:W-:Y:S01]  /*0640*/  IMAD R13, R8, 0x4, R13 ;  /* 0x00000004080d7824 */ /* 0x000fe200078e020d */
[----:B-1----:R0:W-:Y:S02]  /*0650*/  @!P0 STG.E.64 desc[UR6][R4.64], R6 ;  /* 0x0000000604008986 */ /* 0x0021e4000c101b06 */
[----:B0-----:R-:W-:Y:S05]  /*0660*/  @P1 EXIT ;  /* 0x000000000000194d */ /* 0x001fea0003800000 */
[----:B------:R-:W0:Y:S01]  /*0670*/  LDS.64 R12, [R13+0x400] ;  /* 0x000400000d0c7984 */ /* 0x000e220000000a00 */
[----:B------:R-:W-:-:S05]  /*0680*/  LEA.HI R0, R0, R9, RZ, 0x3 ;  /* 0x0000000900007211 */ /* 0x000fca00078f18ff */
[----:B------:R-:W-:-:S05]  /*0690*/  IMAD.SHL.U32 R0, R0, 0x4, RZ ;  /* 0x0000000400007824 */ /* 0x000fca00078e00ff */
[----:B------:R-:W-:-:S05]  /*06a0*/  LOP3.LUT R0, R0, 0xffffffe0, RZ, 0xc0, !PT ;  /* 0xffffffe000007812 */ /* 0x000fca00078ec0ff */
[----:B------:R-:W-:-:S04]  /*06b0*/  IMAD.IADD R11, R0, 0x1, R11 ;  /* 0x00000001000b7824 */ /* 0x000fc800078e020b */
[----:B------:R-:W-:-:S05]  /*06c0*/  IMAD.WIDE R2, R11, 0x4, R2 ;  /* 0x000000040b027825 */ /* 0x000fca00078e0202 */
[----:B0-----:R-:W-:Y:S01]  /*06d0*/  STG.E.64 desc[UR6][R2.64], R12 ;  /* 0x0000000c02007986 */ /* 0x001fe2000c101b06 */
[----:B------:R-:W-:Y:S05]  /*06e0*/  EXIT ;  /* 0x000000000000794d */ /* 0x000fea0003800000 */
.L_x_0:
[----:B------:R-:W-:-:S00]  /*06f0*/  BRA `(.L_x_0) ;  /* 0xfffffffc00fc7947 */ /* 0x000fc0000383ffff */
[----:B------:R-:W-:-:S00]  /*0700*/  NOP ;  /* 0x0000000000007918 */ /* 0x000fc00000000000 */
[----:B------:R-:W-:-:S00]  /*0710*/  NOP ;  /* 0x0000000000007918 */ /* 0x000fc00000000000 */
[----:B------:R-:W-:-:S00]  /*0720*/  NOP ;  /* 0x0000000000007918 */ /* 0x000fc00000000000 */
[----:B------:R-:W-:-:S00]  /*0730*/  NOP ;  /* 0x0000000000007918 */ /* 0x000fc00000000000 */
[----:B------:R-:W-:-:S00]  /*0740*/  NOP ;  /* 0x0000000000007918 */ /* 0x000fc00000000000 */
[----:B------:R-:W-:-:S00]  /*0750*/  NOP ;  /* 0x0000000000007918 */ /* 0x000fc00000000000 */
[----:B------:R-:W-:-:S00]  /*0760*/  NOP ;  /* 0x0000000000007918 */ /* 0x000fc00000000000 */
[----:B------:R-:W-:-:S00]  /*0770*/  NOP ;  /* 0x0000000000007918 */ /* 0x000fc00000000000 */
.L_x_1:


//--------------------- .nv.shared.triton_poi_fused_convolution_leaky_relu_pixel_shuffle_10 --------------------------
	.section	.nv.shared.triton_poi_fused_convolution_leaky_relu_pixel_shuffle_10,"aw",@nobits
	.sectionflags	@""
	.align	16
	.zero		1024


//--------------------- .nv.constant0.triton_poi_fused_convolution_leaky_relu_pixel_shuffle_10 --------------------------
	.section	.nv.constant0.triton_poi_fused_convolution_leaky_relu_pixel_shuffle_10,"a",@progbits
	.sectionflags	@""
	.align	4
.nv.constant0.triton_poi_fused_convolution_leaky_relu_pixel_shuffle_10:
	.zero		568
